	.headerflags	@"EF_CUDA_TEXMODE_UNIFIED EF_CUDA_64BIT_ADDRESS EF_CUDA_ACCELERATORS EF_CUDA_SM90 EF_CUDA_VIRTUAL_SM(EF_CUDA_SM90)"
	.elftype	@"ET_EXEC"


//--------------------- .nv.info                  --------------------------
	.section	.nv.info,"",@"SHT_CUDA_INFO"
	.align	4


	//----- nvinfo : EIATTR_REGCOUNT
	.align		4
        /*0000*/ 	.byte	0x04, 0x2f
        /*0002*/ 	.short	(.L_3 - .L_2)
	.align		4
.L_2:
        /*0004*/ 	.word	index@(triton_poi_fused__native_batch_norm_legit_no_training_add_45)
        /*0008*/ 	.word	0x0000002c


	//----- nvinfo : EIATTR_MIN_STACK_SIZE
	.align		4
.L_3:
        /*000c*/ 	.byte	0x04, 0x12
        /*000e*/ 	.short	(.L_5 - .L_4)
	.align		4
.L_4:
        /*0010*/ 	.word	index@(triton_poi_fused__native_batch_norm_legit_no_training_add_45)
        /*0014*/ 	.word	0x00000000


	//----- nvinfo : EIATTR_FRAME_SIZE
	.align		4
.L_5:
        /*0018*/ 	.byte	0x04, 0x11
        /*001a*/ 	.short	(.L_7 - .L_6)
	.align		4
.L_6:
        /*001c*/ 	.word	index@(triton_poi_fused__native_batch_norm_legit_no_training_add_45)
        /*0020*/ 	.word	0x00000000


	//----- nvinfo : EIATTR_MIN_STACK_SIZE
	.align		4
.L_7:
        /*0024*/ 	.byte	0x04, 0x12
        /*0026*/ 	.short	(.L_9 - .L_8)
	.align		4
.L_8:
        /*0028*/ 	.word	index@(triton_poi_fused__native_batch_norm_legit_no_training_add_45)
        /*002c*/ 	.word	0x00000000
.L_9:


//--------------------- .nv.info.triton_poi_fused__native_batch_norm_legit_no_training_add_45 --------------------------
	.section	.nv.info.triton_poi_fused__native_batch_norm_legit_no_training_add_45,"",@"SHT_CUDA_INFO"
	.sectionflags	@""
	.align	4


	//----- nvinfo : EIATTR_CUDA_API_VERSION
	.align		4
        /*0000*/ 	.byte	0x04, 0x37
        /*0002*/ 	.short	(.L_11 - .L_10)
.L_10:
        /*0004*/ 	.word	0x0000007c


	//----- nvinfo : EIATTR_KPARAM_INFO
	.align		4
.L_11:
        /*0008*/ 	.byte	0x04, 0x17
        /*000a*/ 	.short	(.L_13 - .L_12)
.L_12:
        /*000c*/ 	.word	0x00000000
        /*0010*/ 	.short	0x0008
        /*0012*/ 	.short	0x003c
        /*0014*/ 	.byte	0x00, 0xf0, 0x11, 0x00


	//----- nvinfo : EIATTR_KPARAM_INFO
	.align		4
.L_13:
        /*0018*/ 	.byte	0x04, 0x17
        /*001a*/ 	.short	(.L_15 - .L_14)
.L_14:
        /*001c*/ 	.word	0x00000000
        /*0020*/ 	.short	0x0007
        /*0022*/ 	.short	0x0038
        /*0024*/ 	.byte	0x00, 0xf0, 0x11, 0x00


	//----- nvinfo : EIATTR_KPARAM_INFO
	.align		4
.L_15:
        /*0028*/ 	.byte	0x04, 0x17
        /*002a*/ 	.short	(.L_17 - .L_16)
.L_16:
        /*002c*/ 	.word	0x00000000
        /*0030*/ 	.short	0x0006
        /*0032*/ 	.short	0x0030
        /*0034*/ 	.byte	0x00, 0xf4, 0x21, 0x00


	//----- nvinfo : EIATTR_KPARAM_INFO
	.align		4
.L_17:
        /*0038*/ 	.byte	0x04, 0x17
        /*003a*/ 	.short	(.L_19 - .L_18)
.L_18:
        /*003c*/ 	.word	0x00000000
        /*0040*/ 	.short	0x0005
        /*0042*/ 	.short	0x0028
        /*0044*/ 	.byte	0x00, 0xf4, 0x21, 0x00


	//----- nvinfo : EIATTR_KPARAM_INFO
	.align		4
.L_19:
        /*0048*/ 	.byte	0x04, 0x17
        /*004a*/ 	.short	(.L_21 - .L_20)
.L_20:
        /*004c*/ 	.word	0x00000000
        /*0050*/ 	.short	0x0004
        /*0052*/ 	.short	0x0020
        /*0054*/ 	.byte	0x00, 0xf4, 0x21, 0x00


	//----- nvinfo : EIATTR_KPARAM_INFO
	.align		4
.L_21:
        /*0058*/ 	.byte	0x04, 0x17
        /*005a*/ 	.short	(.L_23 - .L_22)
.L_22:
        /*005c*/ 	.word	0x00000000
        /*0060*/ 	.short	0x0003
        /*0062*/ 	.short	0x0018
        /*0064*/ 	.byte	0x00, 0xf4, 0x21, 0x00


	//----- nvinfo : EIATTR_KPARAM_INFO
	.align		4
.L_23:
        /*0068*/ 	.byte	0x04, 0x17
        /*006a*/ 	.short	(.L_25 - .L_24)
.L_24:
        /*006c*/ 	.word	0x00000000
        /*0070*/ 	.short	0x0002
        /*0072*/ 	.short	0x0010
        /*0074*/ 	.byte	0x00, 0xf4, 0x21, 0x00


	//----- nvinfo : EIATTR_KPARAM_INFO
	.align		4
.L_25:
        /*0078*/ 	.byte	0x04, 0x17
        /*007a*/ 	.short	(.L_27 - .L_26)
.L_26:
        /*007c*/ 	.word	0x00000000
        /*0080*/ 	.short	0x0001
        /*0082*/ 	.short	0x0008
        /*0084*/ 	.byte	0x00, 0xf4, 0x21, 0x00


	//----- nvinfo : EIATTR_KPARAM_INFO
	.align		4
.L_27:
        /*0088*/ 	.byte	0x04, 0x17
        /*008a*/ 	.short	(.L_29 - .L_28)
.L_28:
        /*008c*/ 	.word	0x00000000
        /*0090*/ 	.short	0x0000
        /*0092*/ 	.short	0x0000
        /*0094*/ 	.byte	0x00, 0xf4, 0x21, 0x00


	//----- nvinfo : EIATTR_SPARSE_MMA_MASK
	.align		4
.L_29:
        /*0098*/ 	.byte	0x03, 0x50
        /*009a*/ 	.short	0x0000


	//----- nvinfo : EIATTR_MAXREG_COUNT
	.align		4
        /*009c*/ 	.byte	0x03, 0x1b
        /*009e*/ 	.short	0x00ff


	//----- nvinfo : EIATTR_EXIT_INSTR_OFFSETS
	.align		4
        /*00a0*/ 	.byte	0x04, 0x1c
        /*00a2*/ 	.short	(.L_31 - .L_30)


	//   ....[0]....
.L_30:
        /*00a4*/ 	.word	0x00000eb0


	//   ....[1]....
        /*00a8*/ 	.word	0x00000f00


	//----- nvinfo : EIATTR_REQNTID
	.align		4
.L_31:
        /*00ac*/ 	.byte	0x04, 0x10
        /*00ae*/ 	.short	(.L_33 - .L_32)
.L_32:
        /*00b0*/ 	.word	0x00000100
        /*00b4*/ 	.word	0x00000001
        /*00b8*/ 	.word	0x00000001


	//----- nvinfo : EIATTR_CBANK_PARAM_SIZE
	.align		4
.L_33:
        /*00bc*/ 	.byte	0x03, 0x19
        /*00be*/ 	.short	0x0040


	//----- nvinfo : EIATTR_PARAM_CBANK
	.align		4
        /*00c0*/ 	.byte	0x04, 0x0a
        /*00c2*/ 	.short	(.L_35 - .L_34)
	.align		4
.L_34:
        /*00c4*/ 	.word	index@(.nv.constant0.triton_poi_fused__native_batch_norm_legit_no_training_add_45)
        /*00c8*/ 	.short	0x0210
        /*00ca*/ 	.short	0x0040


	//----- nvinfo : EIATTR_SW_WAR
	.align		4
.L_35:
        /*00cc*/ 	.byte	0x04, 0x36
        /*00ce*/ 	.short	(.L_37 - .L_36)
.L_36:
        /*00d0*/ 	.word	0x00000008
.L_37:


//--------------------- .nv.callgraph             --------------------------
	.section	.nv.callgraph,"",@"SHT_CUDA_CALLGRAPH"
	.align	4
	.sectionentsize	8
	.align		4
        /*0000*/ 	.word	0x00000000
	.align		4
        /*0004*/ 	.word	0xffffffff
	.align		4
        /*0008*/ 	.word	0x00000000
	.align		4
        /*000c*/ 	.word	0xfffffffe
	.align		4
        /*0010*/ 	.word	0x00000000
	.align		4
        /*0014*/ 	.word	0xfffffffd
	.align		4
        /*0018*/ 	.word	0x00000000
	.align		4
        /*001c*/ 	.word	0xfffffffc


//--------------------- .nv.constant4             --------------------------
	.section	.nv.constant4,"a",@progbits
	.align	8
	.align		8
.nv.constant4:
        /*0000*/ 	.dword	_$_str
	.align		8
        /*0008*/ 	.dword	_$_str_$_2


//--------------------- .text.triton_poi_fused__native_batch_norm_legit_no_training_add_45 --------------------------
	.section	.text.triton_poi_fused__native_batch_norm_legit_no_training_add_45,"ax",@progbits
	.sectionflags	@"SHF_BARRIERS=1"
	.align	128
        .global         triton_poi_fused__native_batch_norm_legit_no_training_add_45
        .type           triton_poi_fused__native_batch_norm_legit_no_training_add_45,@function
        .size           triton_poi_fused__native_batch_norm_legit_no_training_add_45,(.L_x_1 - triton_poi_fused__native_batch_norm_legit_no_training_add_45)
        .other          triton_poi_fused__native_batch_norm_legit_no_training_add_45,@"STO_CUDA_ENTRY STV_DEFAULT"
triton_poi_fused__native_batch_norm_legit_no_training_add_45:
.text.triton_poi_fused__native_batch_norm_legit_no_training_add_45:
[----:B------:R-:W0:Y:S01]  /*0000*/  LDC R1, c[0x0][0x28] ;  /* 0x00000a00ff017b82 */ /* 0x000e220000000800 */
[----:B------:R-:W1:Y:S07]  /*0010*/  S2R R0, SR_CTAID.X ;  /* 0x0000000000007919 */ /* 0x000e6e0000002500 */
[----:B------:R-:W2:Y:S01]  /*0020*/  LDC.64 R32, c[0x0][0x220] ;  /* 0x00008800ff207b82 */ /* 0x000ea20000000a00 */
[----:B------:R-:W3:Y:S01]  /*0030*/  S2R R3, SR_CTAID.Y ;  /* 0x0000000000037919 */ /* 0x000ee20000002600 */
[----:B------:R-:W4:Y:S06]  /*0040*/  S2R R2, SR_TID.X ;  /* 0x0000000000027919 */ /* 0x000f2c0000002100 */
[----:B------:R-:W5:Y:S01]  /*0050*/  LDC.64 R10, c[0x0][0x210] ;  /* 0x00008400ff0a7b82 */ /* 0x000f620000000a00 */
[----:B------:R-:W-:-:S02]  /*0060*/  CS2R R24, SRZ ;  /* 0x0000000000187805 */ /* 0x000fc4000001ff00 */
[----:B------:R-:W-:Y:S01]  /*0070*/  CS2R R26, SRZ ;  /* 0x00000000001a7805 */ /* 0x000fe2000001ff00 */
[----:B------:R-:W-:Y:S01]  /*0080*/  ULDC.64 UR6, c[0x0][0x208] ;  /* 0x0000820000067ab9 */ /* 0x000fe20000000a00 */
[----:B------:R-:W-:Y:S02]  /*0090*/  CS2R R12, SRZ ;  /* 0x00000000000c7805 */ /* 0x000fe4000001ff00 */
[----:B------:R-:W-:Y:S02]  /*00a0*/  CS2R R14, SRZ ;  /* 0x00000000000e7805 */ /* 0x000fe4000001ff00 */
[----:B------:R-:W-:Y:S02]  /*00b0*/  CS2R R16, SRZ ;  /* 0x0000000000107805 */ /* 0x000fe4000001ff00 */
[----:B------:R-:W-:Y:S01]  /*00c0*/  CS2R R18, SRZ ;  /* 0x0000000000127805 */ /* 0x000fe2000001ff00 */
[----:B------:R-:W5:Y:S01]  /*00d0*/  LDC.64 R6, c[0x0][0x218] ;  /* 0x00008600ff067b82 */ /* 0x000f620000000a00 */
[----:B------:R-:W-:-:S02]  /*00e0*/  CS2R R36, SRZ ;  /* 0x0000000000247805 */ /* 0x000fc4000001ff00 */
[----:B------:R-:W-:Y:S02]  /*00f0*/  CS2R R38, SRZ ;  /* 0x0000000000267805 */ /* 0x000fe4000001ff00 */
[----:B-1----:R-:W-:-:S04]  /*0100*/  SHF.L.U32 R4, R0, 0x2, RZ ;  /* 0x0000000200047819 */ /* 0x002fc800000006ff */
[C---:B------:R-:W-:Y:S02]  /*0110*/  ISETP.GE.AND P0, PT, R4.reuse, 0x4, PT ;  /* 0x000000040400780c */ /* 0x040fe40003f06270 */
[----:B---3--:R-:W-:Y:S01]  /*0120*/  SHF.L.U32 R5, R3, 0xa, RZ ;  /* 0x0000000a03057819 */ /* 0x008fe200000006ff */
[----:B--2---:R-:W-:-:S03]  /*0130*/  IMAD.WIDE R32, R4, 0x4, R32 ;  /* 0x0000000404207825 */ /* 0x004fc600078e0220 */
[----:B----4-:R-:W-:-:S04]  /*0140*/  LOP3.LUT R5, R5, 0xff, R2, 0xf8, !PT ;  /* 0x000000ff05057812 */ /* 0x010fc800078ef802 */
[----:B------:R-:W-:-:S03]  /*0150*/  IADD3 R5, R5, R0, RZ ;  /* 0x0000000005057210 */ /* 0x000fc60007ffe0ff */
[----:B------:R-:W2:Y:S01]  /*0160*/  @!P0 LDG.E.EL.128 R24, desc[UR6][R32.64] ;  /* 0x0000000620188981 */ /* 0x000ea2000c2e1d00 */
[----:B------:R-:W-:-:S04]  /*0170*/  SHF.L.U32 R40, R5, 0x2, RZ ;  /* 0x0000000205287819 */ /* 0x000fc800000006ff */
[----:B------:R-:W-:Y:S01]  /*0180*/  IADD3 R29, R40, 0x800, RZ ;  /* 0x00000800281d7810 */ /* 0x000fe20007ffe0ff */
[----:B-----5:R-:W-:Y:S01]  /*0190*/  IMAD.WIDE R8, R40, 0x4, R10 ;  /* 0x0000000428087825 */ /* 0x020fe200078e020a */
[----:B------:R-:W-:-:S03]  /*01a0*/  IADD3 R31, R40, 0xc00, RZ ;  /* 0x00000c00281f7810 */ /* 0x000fc60007ffe0ff */
[--C-:B------:R-:W-:Y:S01]  /*01b0*/  IMAD.WIDE R28, R29, 0x4, R10.reuse ;  /* 0x000000041d1c7825 */ /* 0x100fe200078e020a */
[----:B------:R-:W-:Y:S02]  /*01c0*/  IADD3 R5, R40, 0x400, RZ ;  /* 0x0000040028057810 */ /* 0x000fe40007ffe0ff */
[----:B------:R-:W-:Y:S02]  /*01d0*/  CS2R R20, SRZ ;  /* 0x0000000000147805 */ /* 0x000fe4000001ff00 */
[----:B------:R-:W-:Y:S01]  /*01e0*/  CS2R R22, SRZ ;  /* 0x0000000000167805 */ /* 0x000fe2000001ff00 */
[----:B------:R-:W-:Y:S01]  /*01f0*/  IMAD.WIDE R30, R31, 0x4, R10 ;  /* 0x000000041f1e7825 */ /* 0x000fe200078e020a */
[----:B------:R1:W3:Y:S04]  /*0200*/  @!P0 LDG.E.EL.128 R12, desc[UR6][R28.64] ;  /* 0x000000061c0c8981 */ /* 0x0002e8000c2e1d00 */
[----:B------:R4:W5:Y:S01]  /*0210*/  @!P0 LDG.E.EL.128 R16, desc[UR6][R30.64] ;  /* 0x000000061e108981 */ /* 0x000962000c2e1d00 */
[----:B0-----:R-:W-:-:S03]  /*0220*/  IMAD.WIDE R6, R4, 0x4, R6 ;  /* 0x0000000404067825 */ /* 0x001fc600078e0206 */
[----:B------:R0:W3:Y:S01]  /*0230*/  @!P0 LDG.E.EL.128 R36, desc[UR6][R8.64] ;  /* 0x0000000608248981 */ /* 0x0000e2000c2e1d00 */
[----:B------:R-:W-:Y:S01]  /*0240*/  IMAD.WIDE R10, R5, 0x4, R10 ;  /* 0x00000004050a7825 */ /* 0x000fe200078e020a */
[----:B-1----:R-:W-:Y:S02]  /*0250*/  CS2R R28, SRZ ;  /* 0x00000000001c7805 */ /* 0x002fe4000001ff00 */
[----:B------:R1:W3:Y:S01]  /*0260*/  @!P0 LDG.E.EL.128 R20, desc[UR6][R6.64] ;  /* 0x0000000606148981 */ /* 0x0002e2000c2e1d00 */
[----:B----4-:R-:W-:Y:S01]  /*0270*/  CS2R R30, SRZ ;  /* 0x00000000001e7805 */ /* 0x010fe2000001ff00 */
[----:B0-----:R-:W0:Y:S05]  /*0280*/  LDC.64 R8, c[0x0][0x228] ;  /* 0x00008a00ff087b82 */ /* 0x001e2a0000000a00 */
[----:B------:R4:W5:Y:S01]  /*0290*/  @!P0 LDG.E.EL.128 R28, desc[UR6][R10.64] ;  /* 0x000000060a1c8981 */ /* 0x000962000c2e1d00 */
[----:B------:R-:W-:-:S02]  /*02a0*/  CS2R R32, SRZ ;  /* 0x0000000000207805 */ /* 0x000fc4000001ff00 */
[----:B------:R-:W-:Y:S01]  /*02b0*/  CS2R R34, SRZ ;  /* 0x0000000000227805 */ /* 0x000fe2000001ff00 */
[----:B0-----:R-:W-:-:S05]  /*02c0*/  IMAD.WIDE R8, R4, 0x4, R8 ;  /* 0x0000000404087825 */ /* 0x001fca00078e0208 */
[----:B------:R0:W5:Y:S01]  /*02d0*/  @!P0 LDG.E.EL.128 R32, desc[UR6][R8.64] ;  /* 0x0000000608208981 */ /* 0x000162000c2e1d00 */
[----:B--2---:R-:W-:Y:S01]  /*02e0*/  FADD R24, R24, 9.9999997473787516356e-06 ;  /* 0x3727c5ac18187421 */ /* 0x004fe20000000000 */
[----:B------:R-:W-:-:S03]  /*02f0*/  FADD R25, R25, 9.9999997473787516356e-06 ;  /* 0x3727c5ac19197421 */ /* 0x000fc60000000000 */
[----:B-1----:R-:W1:Y:S01]  /*0300*/  MUFU.SQRT R7, R24 ;  /* 0x0000001800077308 */ /* 0x002e620000002000 */
[----:B------:R-:W-:-:S07]  /*0310*/  FADD R26, R26, 9.9999997473787516356e-06 ;  /* 0x3727c5ac1a1a7421 */ /* 0x000fce0000000000 */
[----:B------:R-:W2:Y:S08]  /*0320*/  MUFU.SQRT R6, R25 ;  /* 0x0000001900067308 */ /* 0x000eb00000002000 */
[----:B----4-:R-:W4:Y:S01]  /*0330*/  MUFU.SQRT R10, R26 ;  /* 0x0000001a000a7308 */ /* 0x010f220000002000 */
[C---:B-1----:R-:W-:Y:S02]  /*0340*/  FSETP.GT.AND P5, PT, R7.reuse, 8.50705917302346158658e+37, PT ;  /* 0x7e8000000700780b */ /* 0x042fe40003fa4000 */
[----:B------:R-:W-:Y:S01]  /*0350*/  FSETP.GEU.AND P4, PT, R7, 1.175494350822287508e-38, PT ;  /* 0x008000000700780b */ /* 0x000fe20003f8e000 */
[C---:B---3--:R-:W-:Y:S01]  /*0360*/  FADD R38, -R22.reuse, R38 ;  /* 0x0000002616267221 */ /* 0x048fe20000000100 */
[C---:B------:R-:W-:Y:S01]  /*0370*/  FADD R14, -R22.reuse, R14 ;  /* 0x0000000e160e7221 */ /* 0x040fe20000000100 */
[----:B-----5:R-:W-:Y:S01]  /*0380*/  FADD R18, -R22, R18 ;  /* 0x0000001216127221 */ /* 0x020fe20000000100 */
[----:B--2---:R-:W-:Y:S01]  /*0390*/  FSETP.GT.AND P3, PT, R6, 8.50705917302346158658e+37, PT ;  /* 0x7e8000000600780b */ /* 0x004fe20003f64000 */
[----:B------:R-:W-:Y:S01]  /*03a0*/  FADD R30, -R22, R30 ;  /* 0x0000001e161e7221 */ /* 0x000fe20000000100 */
[----:B------:R-:W-:Y:S01]  /*03b0*/  HFMA2.MMA R22, -RZ, RZ, 1.625, 0 ;  /* 0x3e800000ff167435 */ /* 0x000fe200000001ff */
[----:B------:R-:W-:-:S02]  /*03c0*/  FSETP.GEU.AND P2, PT, R6, 1.175494350822287508e-38, PT ;  /* 0x008000000600780b */ /* 0x000fc40003f4e000 */
[----:B----4-:R-:W-:Y:S01]  /*03d0*/  FSETP.GT.AND P1, PT, R10, 8.50705917302346158658e+37, PT ;  /* 0x7e8000000a00780b */ /* 0x010fe20003f24000 */
[----:B------:R-:W-:Y:S01]  /*03e0*/  FADD R11, -R20, R16 ;  /* 0x00000010140b7221 */ /* 0x000fe20000000100 */
[----:B------:R-:W-:-:S05]  /*03f0*/  @P5 FMUL R7, R7, 0.25 ;  /* 0x3e80000007075820 */ /* 0x000fca0000400000 */
[----:B------:R-:W-:Y:S02]  /*0400*/  FSEL R16, R22, 1, P5 ;  /* 0x3f80000016107808 */ /* 0x000fe40002800000 */
[----:B------:R-:W-:Y:S01]  /*0410*/  FSETP.GEU.AND P5, PT, R10, 1.175494350822287508e-38, PT ;  /* 0x008000000a00780b */ /* 0x000fe20003fae000 */
[----:B------:R-:W-:Y:S01]  /*0420*/  @!P4 FMUL R7, R7, 16777216 ;  /* 0x4b8000000707c820 */ /* 0x000fe20000400000 */
[----:B------:R-:W-:Y:S01]  /*0430*/  @P3 FMUL R6, R6, 0.25 ;  /* 0x3e80000006063820 */ /* 0x000fe20000400000 */
[C---:B0-----:R-:W-:Y:S01]  /*0440*/  FADD R8, -R21.reuse, R17 ;  /* 0x0000001115087221 */ /* 0x041fe20000000100 */
[C---:B------:R-:W-:Y:S01]  /*0450*/  FADD R5, -R21.reuse, R13 ;  /* 0x0000000d15057221 */ /* 0x040fe20000000100 */
[----:B------:R-:W0:Y:S01]  /*0460*/  MUFU.RCP R17, R7 ;  /* 0x0000000700117308 */ /* 0x000e220000001000 */
[C---:B------:R-:W-:Y:S01]  /*0470*/  FADD R9, -R21.reuse, R29 ;  /* 0x0000001d15097221 */ /* 0x040fe20000000100 */
[----:B------:R-:W-:Y:S01]  /*0480*/  FADD R13, -R20, R28 ;  /* 0x0000001c140d7221 */ /* 0x000fe20000000100 */
[----:B------:R-:W-:Y:S01]  /*0490*/  @!P2 FMUL R6, R6, 16777216 ;  /* 0x4b8000000606a820 */ /* 0x000fe20000400000 */
[----:B------:R-:W-:Y:S01]  /*04a0*/  @P1 FMUL R10, R10, 0.25 ;  /* 0x3e8000000a0a1820 */ /* 0x000fe20000400000 */
[----:B------:R-:W1:Y:S03]  /*04b0*/  LDC.64 R28, c[0x0][0x230] ;  /* 0x00008c00ff1c7b82 */ /* 0x000e660000000a00 */
[----:B------:R-:W-:Y:S01]  /*04c0*/  @!P5 FMUL R10, R10, 16777216 ;  /* 0x4b8000000a0ad820 */ /* 0x000fe20000400000 */
[----:B------:R-:W2:Y:S01]  /*04d0*/  MUFU.RCP R6, R6 ;  /* 0x0000000600067308 */ /* 0x000ea20000001000 */
[----:B------:R-:W-:Y:S01]  /*04e0*/  @!P4 FMUL R16, R16, 16777216 ;  /* 0x4b8000001010c820 */ /* 0x000fe20000400000 */
[----:B------:R-:W-:Y:S01]  /*04f0*/  FADD R37, -R21, R37 ;  /* 0x0000002515257221 */ /* 0x000fe20000000100 */
[----:B------:R-:W-:-:S05]  /*0500*/  FSEL R21, R22, 1, P3 ;  /* 0x3f80000016157808 */ /* 0x000fca0001800000 */
[----:B------:R3:W4:Y:S01]  /*0510*/  MUFU.RCP R25, R10 ;  /* 0x0000000a00197308 */ /* 0x0007220000001000 */
[----:B0-----:R-:W-:Y:S01]  /*0520*/  FMUL R17, R17, R16 ;  /* 0x0000001011117220 */ /* 0x001fe20000400000 */
[----:B------:R-:W-:Y:S01]  /*0530*/  FSEL R16, R22, 1, P1 ;  /* 0x3f80000016107808 */ /* 0x000fe20000800000 */
[----:B------:R-:W-:Y:S01]  /*0540*/  @!P2 FMUL R21, R21, 16777216 ;  /* 0x4b8000001515a820 */ /* 0x000fe20000400000 */
[C---:B------:R-:W-:Y:S01]  /*0550*/  FADD R36, -R20.reuse, R36 ;  /* 0x0000002414247221 */ /* 0x040fe20000000100 */
[----:B------:R-:W-:Y:S02]  /*0560*/  FADD R12, -R20, R12 ;  /* 0x0000000c140c7221 */ /* 0x000fe40000000100 */
[----:B------:R-:W-:Y:S01]  /*0570*/  @!P5 FMUL R16, R16, 16777216 ;  /* 0x4b8000001010d820 */ /* 0x000fe20000400000 */
[----:B--2---:R-:W-:Y:S01]  /*0580*/  FMUL R6, R6, R21 ;  /* 0x0000001506067220 */ /* 0x004fe20000400000 */
[-C--:B------:R-:W-:Y:S01]  /*0590*/  FMUL R13, R13, R17.reuse ;  /* 0x000000110d0d7220 */ /* 0x080fe20000400000 */
[-C--:B------:R-:W-:Y:S01]  /*05a0*/  FMUL R12, R12, R17.reuse ;  /* 0x000000110c0c7220 */ /* 0x080fe20000400000 */
[-C--:B---3--:R-:W-:Y:S01]  /*05b0*/  FMUL R10, R11, R17.reuse ;  /* 0x000000110b0a7220 */ /* 0x088fe20000400000 */
[-C--:B------:R-:W-:Y:S01]  /*05c0*/  FMUL R9, R9, R6.reuse ;  /* 0x0000000609097220 */ /* 0x080fe20000400000 */
[----:B------:R-:W-:Y:S01]  /*05d0*/  FMUL R20, R5, R6 ;  /* 0x0000000605147220 */ /* 0x000fe20000400000 */
[----:B----4-:R-:W-:Y:S01]  /*05e0*/  FMUL R25, R25, R16 ;  /* 0x0000001019197220 */ /* 0x010fe20000400000 */
[----:B------:R-:W-:Y:S01]  /*05f0*/  FMUL R16, R36, R17 ;  /* 0x0000001124107220 */ /* 0x000fe20000400000 */
[-C--:B------:R-:W-:Y:S01]  /*0600*/  FMUL R17, R37, R6.reuse ;  /* 0x0000000625117220 */ /* 0x080fe20000400000 */
[----:B------:R-:W-:Y:S01]  /*0610*/  FMUL R8, R8, R6 ;  /* 0x0000000608087220 */ /* 0x000fe20000400000 */
[----:B-1----:R-:W-:Y:S01]  /*0620*/  IMAD.WIDE R28, R4, 0x4, R28 ;  /* 0x00000004041c7825 */ /* 0x002fe200078e021c */
[----:B------:R-:W-:-:S02]  /*0630*/  CS2R R4, SRZ ;  /* 0x0000000000047805 */ /* 0x000fc4000001ff00 */
[----:B------:R-:W-:-:S06]  /*0640*/  CS2R R6, SRZ ;  /* 0x0000000000067805 */ /* 0x000fcc000001ff00 */
[----:B------:R0:W2:Y:S02]  /*0650*/  @!P0 LDG.E.EL.128 R4, desc[UR6][R28.64] ;  /* 0x000000061c048981 */ /* 0x0000a4000c2e1d00 */
[----:B0-----:R-:W0:Y:S02]  /*0660*/  LDC.64 R28, c[0x0][0x238] ;  /* 0x00008e00ff1c7b82 */ /* 0x001e240000000a00 */
[----:B0-----:R-:W-:-:S04]  /*0670*/  IMAD.WIDE R40, R40, 0x4, R28 ;  /* 0x0000000428287825 */ /* 0x001fc800078e021c */
[----:B------:R-:W-:Y:S01]  /*0680*/  FADD R27, R27, 9.9999997473787516356e-06 ;  /* 0x3727c5ac1b1b7421 */ /* 0x000fe20000000000 */
[----:B------:R-:W-:-:S03]  /*0690*/  FMUL R24, R30, R25 ;  /* 0x000000191e187220 */ /* 0x000fc60000400000 */
[----:B------:R-:W0:Y:S01]  /*06a0*/  MUFU.SQRT R30, R27 ;  /* 0x0000001b001e7308 */ /* 0x000e220000002000 */
[----:B------:R-:W1:Y:S01]  /*06b0*/  S2R R21, SR_TID.X ;  /* 0x0000000000157919 */ /* 0x000e620000002100 */
[-CC-:B--2---:R-:W-:Y:S01]  /*06c0*/  FFMA R16, R16, R32.reuse, R4.reuse ;  /* 0x0000002010107223 */ /* 0x184fe20000000004 */
[-CC-:B------:R-:W-:Y:S01]  /*06d0*/  FFMA R13, R13, R32.reuse, R4.reuse ;  /* 0x000000200d0d7223 */ /* 0x180fe20000000004 */
[-CC-:B------:R-:W-:Y:S01]  /*06e0*/  FFMA R12, R12, R32.reuse, R4.reuse ;  /* 0x000000200c0c7223 */ /* 0x180fe20000000004 */
[----:B------:R-:W-:Y:S01]  /*06f0*/  FFMA R32, R10, R32, R4 ;  /* 0x000000200a207223 */ /* 0x000fe20000000004 */
[----:B------:R-:W-:Y:S01]  /*0700*/  FMUL R4, R14, R25 ;  /* 0x000000190e047220 */ /* 0x000fe20000400000 */
[-CC-:B------:R-:W-:Y:S01]  /*0710*/  FFMA R17, R17, R33.reuse, R5.reuse ;  /* 0x0000002111117223 */ /* 0x180fe20000000005 */
[-CC-:B------:R-:W-:Y:S01]  /*0720*/  FFMA R14, R9, R33.reuse, R5.reuse ;  /* 0x00000021090e7223 */ /* 0x180fe20000000005 */
[-CC-:B------:R-:W-:Y:S01]  /*0730*/  FFMA R20, R20, R33.reuse, R5.reuse ;  /* 0x0000002114147223 */ /* 0x180fe20000000005 */
[----:B------:R-:W-:Y:S01]  /*0740*/  FFMA R33, R8, R33, R5 ;  /* 0x0000002108217223 */ /* 0x000fe20000000005 */
[----:B------:R-:W-:-:S02]  /*0750*/  CS2R R8, SRZ ;  /* 0x0000000000087805 */ /* 0x000fc4000001ff00 */
[----:B------:R-:W-:-:S06]  /*0760*/  CS2R R10, SRZ ;  /* 0x00000000000a7805 */ /* 0x000fcc000001ff00 */
[----:B------:R-:W2:Y:S01]  /*0770*/  @!P0 LDG.E.EL.128 R8, desc[UR6][R40.64] ;  /* 0x0000000628088981 */ /* 0x000ea2000c2e1d00 */
[C---:B0-----:R-:W-:Y:S02]  /*0780*/  FSETP.GT.AND P1, PT, R30.reuse, 8.50705917302346158658e+37, PT ;  /* 0x7e8000001e00780b */ /* 0x041fe40003f24000 */
[----:B------:R-:W-:Y:S01]  /*0790*/  FSETP.GEU.AND P2, PT, R30, 1.175494350822287508e-38, PT ;  /* 0x008000001e00780b */ /* 0x000fe20003f4e000 */
[-C--:B------:R-:W-:Y:S01]  /*07a0*/  FMUL R38, R38, R25.reuse ;  /* 0x0000001926267220 */ /* 0x080fe20000400000 */
[----:B------:R-:W-:-:S09]  /*07b0*/  FMUL R25, R18, R25 ;  /* 0x0000001912197220 */ /* 0x000fd20000400000 */
[----:B------:R-:W-:-:S04]  /*07c0*/  @P1 FMUL R30, R30, 0.25 ;  /* 0x3e8000001e1e1820 */ /* 0x000fc80000400000 */
[----:B------:R-:W-:Y:S01]  /*07d0*/  @!P2 FMUL R30, R30, 16777216 ;  /* 0x4b8000001e1ea820 */ /* 0x000fe20000400000 */
[----:B------:R-:W-:-:S03]  /*07e0*/  FSEL R26, R22, 1, P1 ;  /* 0x3f800000161a7808 */ /* 0x000fc60000800000 */
[----:B------:R-:W0:Y:S01]  /*07f0*/  MUFU.RCP R5, R30 ;  /* 0x0000001e00057308 */ /* 0x000e220000001000 */
[-CC-:B------:R-:W-:Y:S01]  /*0800*/  FFMA R18, R38, R34.reuse, R6.reuse ;  /* 0x0000002226127223 */ /* 0x180fe20000000006 */
[-CC-:B------:R-:W-:Y:S01]  /*0810*/  FFMA R24, R24, R34.reuse, R6.reuse ;  /* 0x0000002218187223 */ /* 0x180fe20000000006 */
[-CC-:B------:R-:W-:Y:S01]  /*0820*/  FFMA R22, R4, R34.reuse, R6.reuse ;  /* 0x0000002204167223 */ /* 0x180fe20000000006 */
[----:B------:R-:W-:Y:S01]  /*0830*/  FFMA R34, R25, R34, R6 ;  /* 0x0000002219227223 */ /* 0x000fe20000000006 */
[----:B------:R-:W-:Y:S01]  /*0840*/  SHF.L.U32 R25, R3, 0xa, RZ ;  /* 0x0000000a03197819 */ /* 0x000fe200000006ff */
[----:B------:R-:W3:Y:S01]  /*0850*/  S2UR UR5, SR_CgaCtaId ;  /* 0x00000000000579c3 */ /* 0x000ee20000008800 */
[----:B------:R-:W-:Y:S02]  /*0860*/  @!P2 FMUL R26, R26, 16777216 ;  /* 0x4b8000001a1aa820 */ /* 0x000fe40000400000 */
[----:B-1----:R-:W-:Y:S01]  /*0870*/  LOP3.LUT R27, R25, 0xff, R21, 0xf8, !PT ;  /* 0x000000ff191b7812 */ /* 0x002fe200078ef815 */
[C---:B------:R-:W-:Y:S01]  /*0880*/  FADD R4, -R23.reuse, R19 ;  /* 0x0000001317047221 */ /* 0x040fe20000000100 */
[----:B------:R-:W-:-:S02]  /*0890*/  FADD R36, -R23, R39 ;  /* 0x0000002717247221 */ /* 0x000fc40000000100 */
[----:B------:R-:W-:Y:S01]  /*08a0*/  IADD3 R19, R27, R0, RZ ;  /* 0x000000001b137210 */ /* 0x000fe20007ffe0ff */
[----:B------:R-:W-:Y:S01]  /*08b0*/  FADD R6, -R23, R15 ;  /* 0x0000000f17067221 */ /* 0x000fe20000000100 */
[----:B0-----:R-:W-:Y:S01]  /*08c0*/  FMUL R5, R5, R26 ;  /* 0x0000001a05057220 */ /* 0x001fe20000400000 */
[----:B------:R-:W-:Y:S01]  /*08d0*/  FADD R26, -R23, R31 ;  /* 0x0000001f171a7221 */ /* 0x000fe20000000100 */
[----:B------:R-:W-:Y:S02]  /*08e0*/  SHF.L.U32 R19, R19, 0x2, RZ ;  /* 0x0000000213137819 */ /* 0x000fe400000006ff */
[-C--:B------:R-:W-:Y:S01]  /*08f0*/  FMUL R36, R36, R5.reuse ;  /* 0x0000000524247220 */ /* 0x080fe20000400000 */
[-C--:B------:R-:W-:Y:S01]  /*0900*/  FMUL R30, R26, R5.reuse ;  /* 0x000000051a1e7220 */ /* 0x080fe20000400000 */
[-C--:B------:R-:W-:Y:S01]  /*0910*/  FMUL R6, R6, R5.reuse ;  /* 0x0000000506067220 */ /* 0x080fe20000400000 */
[----:B------:R-:W-:Y:S01]  /*0920*/  FMUL R4, R4, R5 ;  /* 0x0000000504047220 */ /* 0x000fe20000400000 */
[----:B------:R-:W-:Y:S01]  /*0930*/  IADD3 R31, R19, 0x400, RZ ;  /* 0x00000400131f7810 */ /* 0x000fe20007ffe0ff */
[-CC-:B------:R-:W-:Y:S01]  /*0940*/  FFMA R26, R36, R35.reuse, R7.reuse ;  /* 0x00000023241a7223 */ /* 0x180fe20000000007 */
[-CC-:B------:R-:W-:Y:S01]  /*0950*/  FFMA R23, R30, R35.reuse, R7.reuse ;  /* 0x000000231e177223 */ /* 0x180fe20000000007 */
[-CC-:B------:R-:W-:Y:S01]  /*0960*/  FFMA R15, R6, R35.reuse, R7.reuse ;  /* 0x00000023060f7223 */ /* 0x180fe20000000007 */
[----:B------:R-:W-:Y:S01]  /*0970*/  FFMA R35, R4, R35, R7 ;  /* 0x0000002304237223 */ /* 0x000fe20000000007 */
[----:B------:R-:W-:-:S02]  /*0980*/  CS2R R4, SRZ ;  /* 0x0000000000047805 */ /* 0x000fc4000001ff00 */
[----:B------:R-:W-:Y:S01]  /*0990*/  CS2R R6, SRZ ;  /* 0x0000000000067805 */ /* 0x000fe2000001ff00 */
[--C-:B------:R-:W-:Y:S01]  /*09a0*/  IMAD.WIDE R30, R31, 0x4, R28.reuse ;  /* 0x000000041f1e7825 */ /* 0x100fe200078e021c */
[----:B------:R-:W-:Y:S02]  /*09b0*/  UMOV UR4, 0x400 ;  /* 0x0000040000047882 */ /* 0x000fe40000000000 */
[----:B---3--:R-:W-:Y:S02]  /*09c0*/  UPRMT UR4, UR5, 0x654, UR4 ;  /* 0x0000065405047896 */ /* 0x008fe40008000004 */
[----:B------:R0:W3:Y:S01]  /*09d0*/  @!P0 LDG.E.EL.128 R4, desc[UR6][R30.64] ;  /* 0x000000061e048981 */ /* 0x0000e2000c2e1d00 */
[----:B------:R-:W-:Y:S02]  /*09e0*/  IADD3 R37, R19, 0x800, RZ ;  /* 0x0000080013257810 */ /* 0x000fe40007ffe0ff */
[----:B------:R-:W-:Y:S02]  /*09f0*/  IADD3 R19, R19, 0xc00, RZ ;  /* 0x00000c0013137810 */ /* 0x000fe40007ffe0ff */
[----:B0-----:R-:W-:Y:S01]  /*0a00*/  LOP3.LUT R31, R2, 0xff, RZ, 0xc0, !PT ;  /* 0x000000ff021f7812 */ /* 0x001fe200078ec0ff */
[----:B------:R-:W-:-:S03]  /*0a10*/  IMAD.WIDE R36, R37, 0x4, R28 ;  /* 0x0000000425247825 */ /* 0x000fc600078e021c */
[----:B------:R-:W-:Y:S01]  /*0a20*/  LEA R31, R31, UR4, 0x2 ;  /* 0x000000041f1f7c11 */ /* 0x000fe2000f8e10ff */
[----:B------:R-:W-:-:S04]  /*0a30*/  IMAD.WIDE R28, R19, 0x4, R28 ;  /* 0x00000004131c7825 */ /* 0x000fc800078e021c */
[----:B--2---:R-:W-:Y:S01]  /*0a40*/  FADD R8, R16, R8 ;  /* 0x0000000810087221 */ /* 0x004fe20000000000 */
[----:B------:R-:W-:Y:S01]  /*0a50*/  FADD R27, R17, R9 ;  /* 0x00000009111b7221 */ /* 0x000fe20000000000 */
[----:B------:R-:W-:Y:S01]  /*0a60*/  FADD R30, R18, R10 ;  /* 0x0000000a121e7221 */ /* 0x000fe20000000000 */
[----:B------:R-:W-:Y:S02]  /*0a70*/  CS2R R16, SRZ ;  /* 0x0000000000107805 */ /* 0x000fe4000001ff00 */
[----:B------:R-:W-:Y:S01]  /*0a80*/  CS2R R18, SRZ ;  /* 0x0000000000127805 */ /* 0x000fe2000001ff00 */
[----:B------:R-:W-:Y:S01]  /*0a90*/  FADD R26, R26, R11 ;  /* 0x0000000b1a1a7221 */ /* 0x000fe20000000000 */
[----:B------:R0:W-:Y:S01]  /*0aa0*/  STS [R31], R8 ;  /* 0x000000081f007388 */ /* 0x0001e20000000800 */
[----:B------:R-:W-:-:S03]  /*0ab0*/  CS2R R10, SRZ ;  /* 0x00000000000a7805 */ /* 0x000fc6000001ff00 */
[----:B------:R-:W2:Y:S01]  /*0ac0*/  @!P0 LDG.E.EL.128 R16, desc[UR6][R36.64] ;  /* 0x0000000624108981 */ /* 0x000ea2000c2e1d00 */
[----:B0-----:R-:W-:-:S06]  /*0ad0*/  CS2R R8, SRZ ;  /* 0x0000000000087805 */ /* 0x001fcc000001ff00 */
[----:B------:R-:W4:Y:S04]  /*0ae0*/  @!P0 LDG.E.EL.128 R8, desc[UR6][R28.64] ;  /* 0x000000061c088981 */ /* 0x000f28000c2e1d00 */
[----:B------:R0:W-:Y:S04]  /*0af0*/  STS [R31+0x3030], R26 ;  /* 0x0030301a1f007388 */ /* 0x0001e80000000800 */
[----:B------:R-:W-:Y:S04]  /*0b00*/  STS [R31+0x1010], R27 ;  /* 0x0010101b1f007388 */ /* 0x000fe80000000800 */
[----:B------:R-:W-:Y:S01]  /*0b10*/  STS [R31+0x2020], R30 ;  /* 0x0020201e1f007388 */ /* 0x000fe20000000800 */
[----:B---3--:R-:W-:Y:S01]  /*0b20*/  FADD R6, R24, R6 ;  /* 0x0000000618067221 */ /* 0x008fe20000000000 */
[----:B------:R-:W-:Y:S01]  /*0b30*/  FADD R24, R23, R7 ;  /* 0x0000000717187221 */ /* 0x000fe20000000000 */
[----:B------:R-:W-:Y:S01]  /*0b40*/  FADD R4, R13, R4 ;  /* 0x000000040d047221 */ /* 0x000fe20000000000 */
[----:B------:R-:W-:-:S03]  /*0b50*/  FADD R14, R14, R5 ;  /* 0x000000050e0e7221 */ /* 0x000fc60000000000 */
[----:B------:R1:W-:Y:S04]  /*0b60*/  STS [R31+0x3430], R24 ;  /* 0x003430181f007388 */ /* 0x0003e80000000800 */
[----:B------:R-:W-:Y:S04]  /*0b70*/  STS [R31+0x400], R4 ;  /* 0x000400041f007388 */ /* 0x000fe80000000800 */
[----:B------:R-:W-:Y:S04]  /*0b80*/  STS [R31+0x1410], R14 ;  /* 0x0014100e1f007388 */ /* 0x000fe80000000800 */
[----:B------:R-:W-:Y:S01]  /*0b90*/  STS [R31+0x2420], R6 ;  /* 0x002420061f007388 */ /* 0x000fe20000000800 */
[----:B------:R-:W-:-:S04]  /*0ba0*/  SHF.L.U32 R21, R21, 0x2, RZ ;  /* 0x0000000215157819 */ /* 0x000fc800000006ff */
[----:B------:R-:W-:-:S04]  /*0bb0*/  LOP3.LUT R2, R21, 0x3fc, RZ, 0xc0, !PT ;  /* 0x000003fc15027812 */ /* 0x000fc800078ec0ff */
[----:B------:R-:W-:Y:S02]  /*0bc0*/  LOP3.LUT R25, R25, R2, RZ, 0xfc, !PT ;  /* 0x0000000219197212 */ /* 0x000fe400078efcff */
[----:B------:R-:W-:Y:S01]  /*0bd0*/  SHF.L.U32 R21, R0, 0x2, RZ ;  /* 0x0000000200157819 */ /* 0x000fe200000006ff */
[----:B--2---:R-:W-:Y:S01]  /*0be0*/  FADD R18, R22, R18 ;  /* 0x0000001216127221 */ /* 0x004fe20000000000 */
[----:B------:R-:W-:Y:S01]  /*0bf0*/  FADD R12, R12, R16 ;  /* 0x000000100c0c7221 */ /* 0x000fe20000000000 */
[----:B------:R-:W-:Y:S01]  /*0c00*/  FADD R20, R20, R17 ;  /* 0x0000001114147221 */ /* 0x000fe20000000000 */
[----:B------:R-:W-:Y:S02]  /*0c10*/  FADD R22, R15, R19 ;  /* 0x000000130f167221 */ /* 0x000fe40000000000 */
[----:B------:R2:W-:Y:S01]  /*0c20*/  STS [R31+0x2820], R18 ;  /* 0x002820121f007388 */ /* 0x0005e20000000800 */
[----:B----4-:R-:W-:Y:S01]  /*0c30*/  FADD R32, R32, R8 ;  /* 0x0000000820207221 */ /* 0x010fe20000000000 */
[----:B0-----:R-:W-:Y:S01]  /*0c40*/  FADD R26, R33, R9 ;  /* 0x00000009211a7221 */ /* 0x001fe20000000000 */
[----:B------:R-:W-:Y:S01]  /*0c50*/  FADD R34, R34, R10 ;  /* 0x0000000a22227221 */ /* 0x000fe20000000000 */
[----:B-1----:R-:W-:Y:S01]  /*0c60*/  FADD R24, R35, R11 ;  /* 0x0000000b23187221 */ /* 0x002fe20000000000 */
[----:B------:R-:W-:Y:S04]  /*0c70*/  STS [R31+0x800], R12 ;  /* 0x0008000c1f007388 */ /* 0x000fe80000000800 */
[----:B------:R0:W-:Y:S04]  /*0c80*/  STS [R31+0x1810], R20 ;  /* 0x001810141f007388 */ /* 0x0001e80000000800 */
[----:B------:R1:W-:Y:S04]  /*0c90*/  STS [R31+0x3830], R22 ;  /* 0x003830161f007388 */ /* 0x0003e80000000800 */
[----:B------:R-:W-:Y:S04]  /*0ca0*/  STS [R31+0xc00], R32 ;  /* 0x000c00201f007388 */ /* 0x000fe80000000800 */
[----:B------:R-:W-:Y:S04]  /*0cb0*/  STS [R31+0x1c10], R26 ;  /* 0x001c101a1f007388 */ /* 0x000fe80000000800 */
[----:B------:R-:W-:Y:S04]  /*0cc0*/  STS [R31+0x2c20], R34 ;  /* 0x002c20221f007388 */ /* 0x000fe80000000800 */
[----:B------:R-:W-:Y:S01]  /*0cd0*/  STS [R31+0x3c30], R24 ;  /* 0x003c30181f007388 */ /* 0x000fe20000000800 */
[----:B------:R-:W-:Y:S01]  /*0ce0*/  LEA R16, R2, UR4, 0x2 ;  /* 0x0000000402107c11 */ /* 0x000fe2000f8e10ff */
[----:B------:R-:W-:Y:S01]  /*0cf0*/  BAR.SYNC.DEFER_BLOCKING 0x0 ;  /* 0x0000000000007b1d */ /* 0x000fe20000010000 */
[----:B--2---:R-:W-:-:S04]  /*0d00*/  SHF.R.S32.HI R18, RZ, 0x15, R3 ;  /* 0x00000015ff127819 */ /* 0x004fc80000011403 */
[----:B------:R-:W-:-:S03]  /*0d10*/  SGXT R18, R18, 0x1 ;  /* 0x000000011212781a */ /* 0x000fc60000000200 */
[----:B------:R-:W2:Y:S01]  /*0d20*/  LDC.64 R2, c[0x0][0x240] ;  /* 0x00009000ff027b82 */ /* 0x000ea20000000a00 */
[----:B------:R-:W-:Y:S01]  /*0d30*/  LEA.HI R18, R18, R25, RZ, 0xc ;  /* 0x0000001912127211 */ /* 0x000fe200078f60ff */
[----:B------:R-:W3:Y:S04]  /*0d40*/  LDS.128 R12, [R16] ;  /* 0x00000000100c7984 */ /* 0x000ee80000000c00 */
[----:B------:R-:W4:Y:S04]  /*0d50*/  LDS.128 R8, [R16+0x1010] ;  /* 0x0010100010087984 */ /* 0x000f280000000c00 */
[----:B------:R-:W5:Y:S01]  /*0d60*/  LDS.128 R4, [R16+0x2020] ;  /* 0x0020200010047984 */ /* 0x000f620000000c00 */
[----:B0-----:R-:W-:-:S02]  /*0d70*/  LOP3.LUT R20, R18, 0xfffff000, RZ, 0xc0, !PT ;  /* 0xfffff00012147812 */ /* 0x001fc400078ec0ff */
[----:B------:R-:W-:Y:S02]  /*0d80*/  SHF.R.S32.HI R17, RZ, 0xc, R18 ;  /* 0x0000000cff117819 */ /* 0x000fe40000011412 */
[----:B------:R-:W-:Y:S02]  /*0d90*/  IADD3 R20, R25, -R20, RZ ;  /* 0x8000001419147210 */ /* 0x000fe40007ffe0ff */
[----:B------:R-:W-:Y:S02]  /*0da0*/  IADD3 R19, R21, 0x1, RZ ;  /* 0x0000000115137810 */ /* 0x000fe40007ffe0ff */
[----:B-1----:R-:W-:Y:S02]  /*0db0*/  LEA R22, R17, R20, 0xe ;  /* 0x0000001411167211 */ /* 0x002fe400078e70ff */
[----:B------:R-:W-:Y:S02]  /*0dc0*/  IADD3 R18, R21, 0x2, RZ ;  /* 0x0000000215127810 */ /* 0x000fe40007ffe0ff */
[----:B------:R-:W-:-:S02]  /*0dd0*/  IADD3 R17, R17, R0, RZ ;  /* 0x0000000011117210 */ /* 0x000fc40007ffe0ff */
[----:B------:R-:W-:Y:S02]  /*0de0*/  IADD3 R0, R21, 0x3, RZ ;  /* 0x0000000315007810 */ /* 0x000fe40007ffe0ff */
[C---:B------:R-:W-:Y:S02]  /*0df0*/  ISETP.GE.AND P1, PT, R19.reuse, 0x4, PT ;  /* 0x000000041300780c */ /* 0x040fe40003f26270 */
[----:B------:R-:W-:Y:S02]  /*0e00*/  LEA R25, R19, R22, 0xc ;  /* 0x0000001613197211 */ /* 0x000fe400078e60ff */
[----:B------:R-:W-:Y:S02]  /*0e10*/  ISETP.GE.AND P2, PT, R18, 0x4, PT ;  /* 0x000000041200780c */ /* 0x000fe40003f46270 */
[----:B------:R-:W-:Y:S02]  /*0e20*/  LEA R17, R17, R20, 0xe ;  /* 0x0000001411117211 */ /* 0x000fe400078e70ff */
[----:B------:R-:W-:-:S02]  /*0e30*/  ISETP.GE.AND P3, PT, R0, 0x4, PT ;  /* 0x000000040000780c */ /* 0x000fc40003f66270 */
[----:B------:R-:W-:Y:S01]  /*0e40*/  IADD3 R23, R25, 0x1000, RZ ;  /* 0x0000100019177810 */ /* 0x000fe20007ffe0ff */
[----:B--2---:R-:W-:-:S04]  /*0e50*/  IMAD.WIDE R18, R17, 0x4, R2 ;  /* 0x0000000411127825 */ /* 0x004fc800078e0202 */
[--C-:B------:R-:W-:Y:S01]  /*0e60*/  IMAD.WIDE R20, R25, 0x4, R2.reuse ;  /* 0x0000000419147825 */ /* 0x100fe200078e0202 */
[----:B---3--:R0:W-:Y:S03]  /*0e70*/  @!P0 STG.E.128 desc[UR6][R18.64], R12 ;  /* 0x0000000c12008986 */ /* 0x0081e6000c101d06 */
[----:B------:R-:W-:Y:S01]  /*0e80*/  IMAD.WIDE R22, R23, 0x4, R2 ;  /* 0x0000000417167825 */ /* 0x000fe200078e0202 */
[----:B----4-:R0:W-:Y:S04]  /*0e90*/  @!P1 STG.E.128 desc[UR6][R20.64], R8 ;  /* 0x0000000814009986 */ /* 0x0101e8000c101d06 */
[----:B-----5:R0:W-:Y:S02]  /*0ea0*/  @!P2 STG.E.128 desc[UR6][R22.64], R4 ;  /* 0x000000041600a986 */ /* 0x0201e4000c101d06 */
[----:B0-----:R-:W-:Y:S05]  /*0eb0*/  @P3 EXIT ;  /* 0x000000000000394d */ /* 0x001fea0003800000 */
[----:B0-----:R-:W0:Y:S01]  /*0ec0*/  LDS.128 R16, [R16+0x3030] ;  /* 0x0030300010107984 */ /* 0x001e220000000c00 */
[----:B------:R-:W-:-:S05]  /*0ed0*/  IADD3 R25, R25, 0x2000, RZ ;  /* 0x0000200019197810 */ /* 0x000fca0007ffe0ff */
[----:B------:R-:W-:-:S05]  /*0ee0*/  IMAD.WIDE R2, R25, 0x4, R2 ;  /* 0x0000000419027825 */ /* 0x000fca00078e0202 */
[----:B0-----:R-:W-:Y:S01]  /*0ef0*/  STG.E.128 desc[UR6][R2.64], R16 ;  /* 0x0000001002007986 */ /* 0x001fe2000c101d06 */
[----:B------:R-:W-:Y:S05]  /*0f00*/  EXIT ;  /* 0x000000000000794d */ /* 0x000fea0003800000 */
.L_x_0:
[----:B------:R-:W-:-:S00]  /*0f10*/  BRA `(.L_x_0) ;  /* 0xfffffffc00fc7947 */ /* 0x000fc0000383ffff */
[----:B------:R-:W-:-:S00]  /*0f20*/  NOP ;  /* 0x0000000000007918 */ /* 0x000fc00000000000 */
        /* <DEDUP_REMOVED lines=13> */
.L_x_1:


//--------------------- .nv.global.init           --------------------------
	.section	.nv.global.init,"aw",@progbits
.nv.global.init:
	.type		_$_str,@object
	.size		_$_str,(_$_str_$_2 - _$_str)
_$_str:
        /*0000*/ 	.byte	0x5f, 0x5f, 0x43, 0x55, 0x44, 0x41, 0x5f, 0x46, 0x54, 0x5a, 0x00
	.type		_$_str_$_2,@object
	.size		_$_str_$_2,(.L_1 - _$_str_$_2)
_$_str_$_2:
        /*000b*/ 	.byte	0x5f, 0x5f, 0x43, 0x55, 0x44, 0x41, 0x5f, 0x50, 0x52, 0x45, 0x43, 0x5f, 0x53, 0x51, 0x52, 0x54
        /*001b*/ 	.byte	0x00
.L_1:


//--------------------- .nv.shared.triton_poi_fused__native_batch_norm_legit_no_training_add_45 --------------------------
	.section	.nv.shared.triton_poi_fused__native_batch_norm_legit_no_training_add_45,"aw",@nobits
	.sectionflags	@""
	.align	16
	.zero		1024


//--------------------- .nv.constant0.triton_poi_fused__native_batch_norm_legit_no_training_add_45 --------------------------
	.section	.nv.constant0.triton_poi_fused__native_batch_norm_legit_no_training_add_45,"a",@progbits
	.sectionflags	@""
	.align	4
.nv.constant0.triton_poi_fused__native_batch_norm_legit_no_training_add_45:
	.zero		592
